//
// Generated by NVIDIA NVVM Compiler
//
// Compiler Build ID: CL-36424714
// Cuda compilation tools, release 13.0, V13.0.88
// Based on NVVM 20.0.0
//

.version 9.0
.target sm_100
.address_size 64

	// .globl	_Z8fadeHeatPii

.visible .entry _Z8fadeHeatPii(
	.param .u64 .ptr .align 1 _Z8fadeHeatPii_param_0,
	.param .u32 _Z8fadeHeatPii_param_1
)
{
	.reg .pred 	%p<2>;
	.reg .b32 	%r<9>;
	.reg .b64 	%rd<5>;
	.reg .b64 	%fd<7>;

	ld.param.u64 	%rd1, [_Z8fadeHeatPii_param_0];
	ld.param.u32 	%r2, [_Z8fadeHeatPii_param_1];
	mov.u32 	%r3, %ctaid.x;
	mov.u32 	%r4, %ntid.x;
	mov.u32 	%r5, %tid.x;
	mad.lo.s32 	%r1, %r3, %r4, %r5;
	mul.lo.s32 	%r6, %r2, %r2;
	setp.ge.s32 	%p1, %r1, %r6;
	@%p1 bra 	$L__BB0_2;
	cvta.to.global.u64 	%rd2, %rd1;
	mul.wide.s32 	%rd3, %r1, 4;
	add.s64 	%rd4, %rd2, %rd3;
	ld.global.u32 	%r7, [%rd4];
	cvt.rn.f64.s32 	%fd1, %r7;
	mul.f64 	%fd2, %fd1, 0d3FE999999999999A;
	mov.f64 	%fd3, 0d3FE0000000000000;
	copysign.f64 	%fd4, %fd2, %fd3;
	add.rz.f64 	%fd5, %fd2, %fd4;
	cvt.rzi.f64.f64 	%fd6, %fd5;
	cvt.rzi.s32.f64 	%r8, %fd6;
	st.global.u32 	[%rd4], %r8;
$L__BB0_2:
	ret;

}
	// .globl	_Z13heatIntensifyPiS_S_ii
.visible .entry _Z13heatIntensifyPiS_S_ii(
	.param .u64 .ptr .align 1 _Z13heatIntensifyPiS_S_ii_param_0,
	.param .u64 .ptr .align 1 _Z13heatIntensifyPiS_S_ii_param_1,
	.param .u64 .ptr .align 1 _Z13heatIntensifyPiS_S_ii_param_2,
	.param .u32 _Z13heatIntensifyPiS_S_ii_param_3,
	.param .u32 _Z13heatIntensifyPiS_S_ii_param_4
)
{
	.reg .pred 	%p<4>;
	.reg .b32 	%r<11>;
	.reg .b64 	%rd<12>;

	ld.param.u64 	%rd1, [_Z13heatIntensifyPiS_S_ii_param_0];
	ld.param.u64 	%rd2, [_Z13heatIntensifyPiS_S_ii_param_1];
	ld.param.u64 	%rd3, [_Z13heatIntensifyPiS_S_ii_param_2];
	ld.param.u32 	%r3, [_Z13heatIntensifyPiS_S_ii_param_3];
	ld.param.u32 	%r2, [_Z13heatIntensifyPiS_S_ii_param_4];
	mov.u32 	%r4, %ctaid.x;
	mov.u32 	%r5, %ntid.x;
	mov.u32 	%r6, %tid.x;
	mad.lo.s32 	%r1, %r4, %r5, %r6;
	setp.lt.s32 	%p1, %r1, 0;
	setp.ge.s32 	%p2, %r1, %r3;
	or.pred  	%p3, %p1, %p2;
	@%p3 bra 	$L__BB1_2;
	cvta.to.global.u64 	%rd4, %rd3;
	cvta.to.global.u64 	%rd5, %rd2;
	cvta.to.global.u64 	%rd6, %rd1;
	mul.wide.u32 	%rd7, %r1, 4;
	add.s64 	%rd8, %rd4, %rd7;
	ld.global.u32 	%r7, [%rd8];
	add.s64 	%rd9, %rd5, %rd7;
	ld.global.u32 	%r8, [%rd9];
	mad.lo.s32 	%r9, %r7, %r2, %r8;
	mul.wide.s32 	%rd10, %r9, 4;
	add.s64 	%rd11, %rd6, %rd10;
	atom.global.add.u32 	%r10, [%rd11], 150;
$L__BB1_2:
	ret;

}
	// .globl	_Z10setMaxHeatPii
.visible .entry _Z10setMaxHeatPii(
	.param .u64 .ptr .align 1 _Z10setMaxHeatPii_param_0,
	.param .u32 _Z10setMaxHeatPii_param_1
)
{
	.reg .pred 	%p<3>;
	.reg .b32 	%r<9>;
	.reg .b64 	%rd<5>;

	ld.param.u64 	%rd2, [_Z10setMaxHeatPii_param_0];
	ld.param.u32 	%r2, [_Z10setMaxHeatPii_param_1];
	mov.u32 	%r3, %ctaid.x;
	mov.u32 	%r4, %ntid.x;
	mov.u32 	%r5, %tid.x;
	mad.lo.s32 	%r1, %r3, %r4, %r5;
	mul.lo.s32 	%r6, %r2, %r2;
	setp.ge.s32 	%p1, %r1, %r6;
	@%p1 bra 	$L__BB2_3;
	cvta.to.global.u64 	%rd3, %rd2;
	mul.wide.s32 	%rd4, %r1, 4;
	add.s64 	%rd1, %rd3, %rd4;
	ld.global.u32 	%r7, [%rd1];
	setp.lt.s32 	%p2, %r7, 255;
	@%p2 bra 	$L__BB2_3;
	mov.b32 	%r8, 255;
	st.global.u32 	[%rd1], %r8;
$L__BB2_3:
	ret;

}
	// .globl	_Z12scaleHeatmapPiS_ii
.visible .entry _Z12scaleHeatmapPiS_ii(
	.param .u64 .ptr .align 1 _Z12scaleHeatmapPiS_ii_param_0,
	.param .u64 .ptr .align 1 _Z12scaleHeatmapPiS_ii_param_1,
	.param .u32 _Z12scaleHeatmapPiS_ii_param_2,
	.param .u32 _Z12scaleHeatmapPiS_ii_param_3
)
{
	.reg .pred 	%p<14>;
	.reg .b32 	%r<59>;
	.reg .b64 	%rd<16>;

	ld.param.u64 	%rd5, [_Z12scaleHeatmapPiS_ii_param_0];
	ld.param.u64 	%rd6, [_Z12scaleHeatmapPiS_ii_param_1];
	ld.param.u32 	%r30, [_Z12scaleHeatmapPiS_ii_param_2];
	ld.param.u32 	%r29, [_Z12scaleHeatmapPiS_ii_param_3];
	cvta.to.global.u64 	%rd1, %rd6;
	mov.u32 	%r1, %ctaid.x;
	mov.u32 	%r2, %ntid.x;
	mov.u32 	%r3, %tid.x;
	mad.lo.s32 	%r4, %r1, %r2, %r3;
	mul.lo.s32 	%r31, %r30, %r30;
	setp.ge.s32 	%p1, %r4, %r31;
	setp.lt.s32 	%p2, %r29, 1;
	or.pred  	%p3, %p1, %p2;
	@%p3 bra 	$L__BB3_16;
	cvta.to.global.u64 	%rd7, %rd5;
	mul.lo.s32 	%r5, %r29, %r1;
	mul.wide.s32 	%rd8, %r4, 4;
	add.s64 	%rd2, %rd7, %rd8;
	and.b32  	%r6, %r29, 15;
	add.s32 	%r7, %r6, -1;
	and.b32  	%r8, %r29, 7;
	add.s32 	%r9, %r8, -1;
	and.b32  	%r10, %r29, 2147483632;
	and.b32  	%r11, %r29, 3;
	neg.s32 	%r12, %r10;
	add.s64 	%rd3, %rd1, 32;
	mov.b32 	%r52, 0;
$L__BB3_2:
	setp.lt.u32 	%p4, %r29, 16;
	add.s32 	%r34, %r52, %r5;
	mad.lo.s32 	%r35, %r34, %r2, %r3;
	mul.lo.s32 	%r14, %r35, %r29;
	mov.b32 	%r57, 0;
	@%p4 bra 	$L__BB3_5;
	ld.global.u32 	%r55, [%rd2];
	mov.u32 	%r53, %r14;
	mov.u32 	%r54, %r12;
$L__BB3_4:
	.pragma "nounroll";
	mul.wide.s32 	%rd9, %r53, 4;
	add.s64 	%rd10, %rd3, %rd9;
	st.global.u32 	[%rd10+-32], %r55;
	ld.global.u32 	%r36, [%rd2];
	st.global.u32 	[%rd10+-28], %r36;
	st.global.u32 	[%rd10+-24], %r36;
	ld.global.u32 	%r37, [%rd2];
	st.global.u32 	[%rd10+-20], %r37;
	st.global.u32 	[%rd10+-16], %r37;
	ld.global.u32 	%r38, [%rd2];
	st.global.u32 	[%rd10+-12], %r38;
	st.global.u32 	[%rd10+-8], %r38;
	ld.global.u32 	%r39, [%rd2];
	st.global.u32 	[%rd10+-4], %r39;
	st.global.u32 	[%rd10], %r39;
	ld.global.u32 	%r40, [%rd2];
	st.global.u32 	[%rd10+4], %r40;
	st.global.u32 	[%rd10+8], %r40;
	ld.global.u32 	%r41, [%rd2];
	st.global.u32 	[%rd10+12], %r41;
	st.global.u32 	[%rd10+16], %r41;
	ld.global.u32 	%r42, [%rd2];
	st.global.u32 	[%rd10+20], %r42;
	st.global.u32 	[%rd10+24], %r42;
	ld.global.u32 	%r55, [%rd2];
	st.global.u32 	[%rd10+28], %r55;
	add.s32 	%r54, %r54, 16;
	add.s32 	%r53, %r53, 16;
	setp.ne.s32 	%p5, %r54, 0;
	mov.u32 	%r57, %r10;
	@%p5 bra 	$L__BB3_4;
$L__BB3_5:
	setp.eq.s32 	%p6, %r6, 0;
	@%p6 bra 	$L__BB3_15;
	setp.lt.u32 	%p7, %r7, 7;
	@%p7 bra 	$L__BB3_8;
	add.s32 	%r43, %r57, %r14;
	ld.global.u32 	%r44, [%rd2];
	mul.wide.s32 	%rd11, %r43, 4;
	add.s64 	%rd12, %rd1, %rd11;
	st.global.u32 	[%rd12], %r44;
	st.global.u32 	[%rd12+4], %r44;
	ld.global.u32 	%r45, [%rd2];
	st.global.u32 	[%rd12+8], %r45;
	st.global.u32 	[%rd12+12], %r45;
	ld.global.u32 	%r46, [%rd2];
	st.global.u32 	[%rd12+16], %r46;
	st.global.u32 	[%rd12+20], %r46;
	ld.global.u32 	%r47, [%rd2];
	st.global.u32 	[%rd12+24], %r47;
	st.global.u32 	[%rd12+28], %r47;
	add.s32 	%r57, %r57, 8;
$L__BB3_8:
	setp.eq.s32 	%p8, %r8, 0;
	@%p8 bra 	$L__BB3_15;
	setp.lt.u32 	%p9, %r9, 3;
	@%p9 bra 	$L__BB3_11;
	add.s32 	%r48, %r57, %r14;
	ld.global.u32 	%r49, [%rd2];
	mul.wide.s32 	%rd13, %r48, 4;
	add.s64 	%rd14, %rd1, %rd13;
	st.global.u32 	[%rd14], %r49;
	st.global.u32 	[%rd14+4], %r49;
	ld.global.u32 	%r50, [%rd2];
	st.global.u32 	[%rd14+8], %r50;
	st.global.u32 	[%rd14+12], %r50;
	add.s32 	%r57, %r57, 4;
$L__BB3_11:
	setp.eq.s32 	%p10, %r11, 0;
	@%p10 bra 	$L__BB3_15;
	setp.eq.s32 	%p11, %r11, 1;
	add.s32 	%r51, %r57, %r14;
	ld.global.u32 	%r27, [%rd2];
	mul.wide.s32 	%rd15, %r51, 4;
	add.s64 	%rd4, %rd1, %rd15;
	st.global.u32 	[%rd4], %r27;
	@%p11 bra 	$L__BB3_15;
	setp.eq.s32 	%p12, %r11, 2;
	st.global.u32 	[%rd4+4], %r27;
	@%p12 bra 	$L__BB3_15;
	st.global.u32 	[%rd4+8], %r27;
$L__BB3_15:
	add.s32 	%r52, %r52, 1;
	setp.ne.s32 	%p13, %r52, %r29;
	@%p13 bra 	$L__BB3_2;
$L__BB3_16:
	ret;

}


// ===== COMPILED SASS (sm_100) =====

	.target	sm_100

	.elftype	@"ET_EXEC"


//--------------------- .note.nv.tkinfo           --------------------------
	.section	.note.nv.tkinfo,"",@"SHT_NOTE"
	.sectionflags	@"SHF_NOTE_NV_TKINFO"
	.tkinfo
        /*0018*/ 	.word	0x00000002
        /*0030*/ 	.string	""
        /*0030*/ 	.string	"ptxas"
        /*0030*/ 	.string	"Cuda compilation tools, release 13.0, V13.0.88"
        /*0030*/ 	.string	"Build cuda_13.0.r13.0/compiler.36424714_0"
        /*0030*/ 	.string	"-arch sm_100 -m 64 "



//--------------------- .note.nv.cuinfo           --------------------------
	.section	.note.nv.cuinfo,"",@"SHT_NOTE"
	.sectionflags	@"SHF_NOTE_NV_CUINFO"
        /*0018*/ 	.short	0x0002
        /*001a*/ 	.short	0x0064
        /*001c*/ 	.short	0x0082
	.zero		2


//--------------------- .nv.info                  --------------------------
	.section	.nv.info,"",@"SHT_CUDA_INFO"
	.align	4


	//----- nvinfo : EIATTR_REGCOUNT
	.align		4
        /*0000*/ 	.byte	0x04, 0x2f
        /*0002*/ 	.short	(.L_1 - .L_0)
	.align		4
.L_0:
        /*0004*/ 	.word	index@(_Z8fadeHeatPii)
        /*0008*/ 	.word	0x0000000a


	//----- nvinfo : EIATTR_FRAME_SIZE
	.align		4
.L_1:
        /*000c*/ 	.byte	0x04, 0x11
        /*000e*/ 	.short	(.L_3 - .L_2)
	.align		4
.L_2:
        /*0010*/ 	.word	index@(_Z8fadeHeatPii)
        /*0014*/ 	.word	0x00000000


	//----- nvinfo : EIATTR_REGCOUNT
	.align		4
.L_3:
        /*0018*/ 	.byte	0x04, 0x2f
        /*001a*/ 	.short	(.L_5 - .L_4)
	.align		4
.L_4:
        /*001c*/ 	.word	index@(_Z13heatIntensifyPiS_S_ii)
        /*0020*/ 	.word	0x0000000e


	//----- nvinfo : EIATTR_FRAME_SIZE
	.align		4
.L_5:
        /*0024*/ 	.byte	0x04, 0x11
        /*0026*/ 	.short	(.L_7 - .L_6)
	.align		4
.L_6:
        /*0028*/ 	.word	index@(_Z13heatIntensifyPiS_S_ii)
        /*002c*/ 	.word	0x00000000


	//----- nvinfo : EIATTR_REGCOUNT
	.align		4
.L_7:
        /*0030*/ 	.byte	0x04, 0x2f
        /*0032*/ 	.short	(.L_9 - .L_8)
	.align		4
.L_8:
        /*0034*/ 	.word	index@(_Z10setMaxHeatPii)
        /*0038*/ 	.word	0x00000008


	//----- nvinfo : EIATTR_FRAME_SIZE
	.align		4
.L_9:
        /*003c*/ 	.byte	0x04, 0x11
        /*003e*/ 	.short	(.L_11 - .L_10)
	.align		4
.L_10:
        /*0040*/ 	.word	index@(_Z10setMaxHeatPii)
        /*0044*/ 	.word	0x00000000


	//----- nvinfo : EIATTR_REGCOUNT
	.align		4
.L_11:
        /*0048*/ 	.byte	0x04, 0x2f
        /*004a*/ 	.short	(.L_13 - .L_12)
	.align		4
.L_12:
        /*004c*/ 	.word	index@(_Z12scaleHeatmapPiS_ii)
        /*0050*/ 	.word	0x0000001c


	//----- nvinfo : EIATTR_FRAME_SIZE
	.align		4
.L_13:
        /*0054*/ 	.byte	0x04, 0x11
        /*0056*/ 	.short	(.L_15 - .L_14)
	.align		4
.L_14:
        /*0058*/ 	.word	index@(_Z12scaleHeatmapPiS_ii)
        /*005c*/ 	.word	0x00000000


	//----- nvinfo : EIATTR_MIN_STACK_SIZE
	.align		4
.L_15:
        /*0060*/ 	.byte	0x04, 0x12
        /*0062*/ 	.short	(.L_17 - .L_16)
	.align		4
.L_16:
        /*0064*/ 	.word	index@(_Z12scaleHeatmapPiS_ii)
        /*0068*/ 	.word	0x00000000


	//----- nvinfo : EIATTR_MIN_STACK_SIZE
	.align		4
.L_17:
        /*006c*/ 	.byte	0x04, 0x12
        /*006e*/ 	.short	(.L_19 - .L_18)
	.align		4
.L_18:
        /*0070*/ 	.word	index@(_Z10setMaxHeatPii)
        /*0074*/ 	.word	0x00000000


	//----- nvinfo : EIATTR_MIN_STACK_SIZE
	.align		4
.L_19:
        /*0078*/ 	.byte	0x04, 0x12
        /*007a*/ 	.short	(.L_21 - .L_20)
	.align		4
.L_20:
        /*007c*/ 	.word	index@(_Z13heatIntensifyPiS_S_ii)
        /*0080*/ 	.word	0x00000000


	//----- nvinfo : EIATTR_MIN_STACK_SIZE
	.align		4
.L_21:
        /*0084*/ 	.byte	0x04, 0x12
        /*0086*/ 	.short	(.L_23 - .L_22)
	.align		4
.L_22:
        /*0088*/ 	.word	index@(_Z8fadeHeatPii)
        /*008c*/ 	.word	0x00000000
.L_23:


//--------------------- .nv.compat                --------------------------
	.section	.nv.compat,"",@"SHT_CUDA_COMPAT_INFO"
	.align	4
        /*0000*/ 	.byte	0x02, 0x09, 0x00, 0x00, 0x02, 0x02, 0x01, 0x00, 0x02, 0x05, 0x05, 0x00, 0x03, 0x07, 0x01, 0x01
        /*0010*/ 	.byte	0x02, 0x03, 0x00, 0x00, 0x02, 0x06, 0x01, 0x00, 0x04, 0x0b, 0x08, 0x00, 0x01, 0x00, 0x00, 0x00
        /*0020*/ 	.byte	0x00, 0x00, 0x00, 0x00


//--------------------- .nv.info._Z12scaleHeatmapPiS_ii --------------------------
	.section	.nv.info._Z12scaleHeatmapPiS_ii,"",@"SHT_CUDA_INFO"
	.sectionflags	@""
	.align	4


	//----- nvinfo : EIATTR_CUDA_API_VERSION
	.align		4
        /*0000*/ 	.byte	0x04, 0x37
        /*0002*/ 	.short	(.L_25 - .L_24)
.L_24:
        /*0004*/ 	.word	0x00000082


	//----- nvinfo : EIATTR_KPARAM_INFO
	.align		4
.L_25:
        /*0008*/ 	.byte	0x04, 0x17
        /*000a*/ 	.short	(.L_27 - .L_26)
.L_26:
        /*000c*/ 	.word	0x00000000
        /*0010*/ 	.short	0x0003
        /*0012*/ 	.short	0x0014
        /*0014*/ 	.byte	0x00, 0xf0, 0x11, 0x00


	//----- nvinfo : EIATTR_KPARAM_INFO
	.align		4
.L_27:
        /*0018*/ 	.byte	0x04, 0x17
        /*001a*/ 	.short	(.L_29 - .L_28)
.L_28:
        /*001c*/ 	.word	0x00000000
        /*0020*/ 	.short	0x0002
        /*0022*/ 	.short	0x0010
        /*0024*/ 	.byte	0x00, 0xf0, 0x11, 0x00


	//----- nvinfo : EIATTR_KPARAM_INFO
	.align		4
.L_29:
        /*0028*/ 	.byte	0x04, 0x17
        /*002a*/ 	.short	(.L_31 - .L_30)
.L_30:
        /*002c*/ 	.word	0x00000000
        /*0030*/ 	.short	0x0001
        /*0032*/ 	.short	0x0008
        /*0034*/ 	.byte	0x00, 0xf5, 0x21, 0x00


	//----- nvinfo : EIATTR_KPARAM_INFO
	.align		4
.L_31:
        /*0038*/ 	.byte	0x04, 0x17
        /*003a*/ 	.short	(.L_33 - .L_32)
.L_32:
        /*003c*/ 	.word	0x00000000
        /*0040*/ 	.short	0x0000
        /*0042*/ 	.short	0x0000
        /*0044*/ 	.byte	0x00, 0xf5, 0x21, 0x00


	//----- nvinfo : EIATTR_SPARSE_MMA_MASK
	.align		4
.L_33:
        /*0048*/ 	.byte	0x03, 0x50
        /*004a*/ 	.short	0x0000


	//----- nvinfo : EIATTR_MAXREG_COUNT
	.align		4
        /*004c*/ 	.byte	0x03, 0x1b
        /*004e*/ 	.short	0x00ff


	//----- nvinfo : EIATTR_MERCURY_ISA_VERSION
	.align		4
        /*0050*/ 	.byte	0x03, 0x5f
        /*0052*/ 	.short	0x0101


	//----- nvinfo : EIATTR_VRC_CTA_INIT_COUNT
	.align		4
        /*0054*/ 	.byte	0x02, 0x4a
	.zero		1
	.zero		1


	//----- nvinfo : EIATTR_EXIT_INSTR_OFFSETS
	.align		4
        /*0058*/ 	.byte	0x04, 0x1c
        /*005a*/ 	.short	(.L_35 - .L_34)


	//   ....[0]....
.L_34:
        /*005c*/ 	.word	0x00000090


	//   ....[1]....
        /*0060*/ 	.word	0x00000730


	//----- nvinfo : EIATTR_CBANK_PARAM_SIZE
	.align		4
.L_35:
        /*0064*/ 	.byte	0x03, 0x19
        /*0066*/ 	.short	0x0018


	//----- nvinfo : EIATTR_PARAM_CBANK
	.align		4
        /*0068*/ 	.byte	0x04, 0x0a
        /*006a*/ 	.short	(.L_37 - .L_36)
	.align		4
.L_36:
        /*006c*/ 	.word	index@(.nv.constant0._Z12scaleHeatmapPiS_ii)
        /*0070*/ 	.short	0x0380
        /*0072*/ 	.short	0x0018


	//----- nvinfo : EIATTR_SW_WAR
	.align		4
.L_37:
        /*0074*/ 	.byte	0x04, 0x36
        /*0076*/ 	.short	(.L_39 - .L_38)
.L_38:
        /*0078*/ 	.word	0x00000008
.L_39:


//--------------------- .nv.info._Z10setMaxHeatPii --------------------------
	.section	.nv.info._Z10setMaxHeatPii,"",@"SHT_CUDA_INFO"
	.sectionflags	@""
	.align	4


	//----- nvinfo : EIATTR_CUDA_API_VERSION
	.align		4
        /*0000*/ 	.byte	0x04, 0x37
        /*0002*/ 	.short	(.L_41 - .L_40)
.L_40:
        /*0004*/ 	.word	0x00000082


	//----- nvinfo : EIATTR_KPARAM_INFO
	.align		4
.L_41:
        /*0008*/ 	.byte	0x04, 0x17
        /*000a*/ 	.short	(.L_43 - .L_42)
.L_42:
        /*000c*/ 	.word	0x00000000
        /*0010*/ 	.short	0x0001
        /*0012*/ 	.short	0x0008
        /*0014*/ 	.byte	0x00, 0xf0, 0x11, 0x00


	//----- nvinfo : EIATTR_KPARAM_INFO
	.align		4
.L_43:
        /*0018*/ 	.byte	0x04, 0x17
        /*001a*/ 	.short	(.L_45 - .L_44)
.L_44:
        /*001c*/ 	.word	0x00000000
        /*0020*/ 	.short	0x0000
        /*0022*/ 	.short	0x0000
        /*0024*/ 	.byte	0x00, 0xf5, 0x21, 0x00


	//----- nvinfo : EIATTR_SPARSE_MMA_MASK
	.align		4
.L_45:
        /*0028*/ 	.byte	0x03, 0x50
        /*002a*/ 	.short	0x0000


	//----- nvinfo : EIATTR_MAXREG_COUNT
	.align		4
        /*002c*/ 	.byte	0x03, 0x1b
        /*002e*/ 	.short	0x00ff


	//----- nvinfo : EIATTR_MERCURY_ISA_VERSION
	.align		4
        /*0030*/ 	.byte	0x03, 0x5f
        /*0032*/ 	.short	0x0101


	//----- nvinfo : EIATTR_VRC_CTA_INIT_COUNT
	.align		4
        /*0034*/ 	.byte	0x02, 0x4a
	.zero		1
	.zero		1


	//----- nvinfo : EIATTR_EXIT_INSTR_OFFSETS
	.align		4
        /*0038*/ 	.byte	0x04, 0x1c
        /*003a*/ 	.short	(.L_47 - .L_46)


	//   ....[0]....
.L_46:
        /*003c*/ 	.word	0x00000080


	//   ....[1]....
        /*0040*/ 	.word	0x000000e0


	//   ....[2]....
        /*0044*/ 	.word	0x00000110


	//----- nvinfo : EIATTR_CBANK_PARAM_SIZE
	.align		4
.L_47:
        /*0048*/ 	.byte	0x03, 0x19
        /*004a*/ 	.short	0x000c


	//----- nvinfo : EIATTR_PARAM_CBANK
	.align		4
        /*004c*/ 	.byte	0x04, 0x0a
        /*004e*/ 	.short	(.L_49 - .L_48)
	.align		4
.L_48:
        /*0050*/ 	.word	index@(.nv.constant0._Z10setMaxHeatPii)
        /*0054*/ 	.short	0x0380
        /*0056*/ 	.short	0x000c


	//----- nvinfo : EIATTR_SW_WAR
	.align		4
.L_49:
        /*0058*/ 	.byte	0x04, 0x36
        /*005a*/ 	.short	(.L_51 - .L_50)
.L_50:
        /*005c*/ 	.word	0x00000008
.L_51:


//--------------------- .nv.info._Z13heatIntensifyPiS_S_ii --------------------------
	.section	.nv.info._Z13heatIntensifyPiS_S_ii,"",@"SHT_CUDA_INFO"
	.sectionflags	@""
	.align	4


	//----- nvinfo : EIATTR_CUDA_API_VERSION
	.align		4
        /*0000*/ 	.byte	0x04, 0x37
        /*0002*/ 	.short	(.L_53 - .L_52)
.L_52:
        /*0004*/ 	.word	0x00000082


	//----- nvinfo : EIATTR_KPARAM_INFO
	.align		4
.L_53:
        /*0008*/ 	.byte	0x04, 0x17
        /*000a*/ 	.short	(.L_55 - .L_54)
.L_54:
        /*000c*/ 	.word	0x00000000
        /*0010*/ 	.short	0x0004
        /*0012*/ 	.short	0x001c
        /*0014*/ 	.byte	0x00, 0xf0, 0x11, 0x00


	//----- nvinfo : EIATTR_KPARAM_INFO
	.align		4
.L_55:
        /*0018*/ 	.byte	0x04, 0x17
        /*001a*/ 	.short	(.L_57 - .L_56)
.L_56:
        /*001c*/ 	.word	0x00000000
        /*0020*/ 	.short	0x0003
        /*0022*/ 	.short	0x0018
        /*0024*/ 	.byte	0x00, 0xf0, 0x11, 0x00


	//----- nvinfo : EIATTR_KPARAM_INFO
	.align		4
.L_57:
        /*0028*/ 	.byte	0x04, 0x17
        /*002a*/ 	.short	(.L_59 - .L_58)
.L_58:
        /*002c*/ 	.word	0x00000000
        /*0030*/ 	.short	0x0002
        /*0032*/ 	.short	0x0010
        /*0034*/ 	.byte	0x00, 0xf5, 0x21, 0x00


	//----- nvinfo : EIATTR_KPARAM_INFO
	.align		4
.L_59:
        /*0038*/ 	.byte	0x04, 0x17
        /*003a*/ 	.short	(.L_61 - .L_60)
.L_60:
        /*003c*/ 	.word	0x00000000
        /*0040*/ 	.short	0x0001
        /*0042*/ 	.short	0x0008
        /*0044*/ 	.byte	0x00, 0xf5, 0x21, 0x00


	//----- nvinfo : EIATTR_KPARAM_INFO
	.align		4
.L_61:
        /*0048*/ 	.byte	0x04, 0x17
        /*004a*/ 	.short	(.L_63 - .L_62)
.L_62:
        /*004c*/ 	.word	0x00000000
        /*0050*/ 	.short	0x0000
        /*0052*/ 	.short	0x0000
        /*0054*/ 	.byte	0x00, 0xf5, 0x21, 0x00


	//----- nvinfo : EIATTR_SPARSE_MMA_MASK
	.align		4
.L_63:
        /*0058*/ 	.byte	0x03, 0x50
        /*005a*/ 	.short	0x0000


	//----- nvinfo : EIATTR_MAXREG_COUNT
	.align		4
        /*005c*/ 	.byte	0x03, 0x1b
        /*005e*/ 	.short	0x00ff


	//----- nvinfo : EIATTR_MERCURY_ISA_VERSION
	.align		4
        /*0060*/ 	.byte	0x03, 0x5f
        /*0062*/ 	.short	0x0101


	//----- nvinfo : EIATTR_VRC_CTA_INIT_COUNT
	.align		4
        /*0064*/ 	.byte	0x02, 0x4a
	.zero		1
	.zero		1


	//----- nvinfo : EIATTR_EXIT_INSTR_OFFSETS
	.align		4
        /*0068*/ 	.byte	0x04, 0x1c
        /*006a*/ 	.short	(.L_65 - .L_64)


	//   ....[0]....
.L_64:
        /*006c*/ 	.word	0x00000080


	//   ....[1]....
        /*0070*/ 	.word	0x00000160


	//----- nvinfo : EIATTR_CBANK_PARAM_SIZE
	.align		4
.L_65:
        /*0074*/ 	.byte	0x03, 0x19
        /*0076*/ 	.short	0x0020


	//----- nvinfo : EIATTR_PARAM_CBANK
	.align		4
        /*0078*/ 	.byte	0x04, 0x0a
        /*007a*/ 	.short	(.L_67 - .L_66)
	.align		4
.L_66:
        /*007c*/ 	.word	index@(.nv.constant0._Z13heatIntensifyPiS_S_ii)
        /*0080*/ 	.short	0x0380
        /*0082*/ 	.short	0x0020


	//----- nvinfo : EIATTR_SW_WAR
	.align		4
.L_67:
        /*0084*/ 	.byte	0x04, 0x36
        /*0086*/ 	.short	(.L_69 - .L_68)
.L_68:
        /*0088*/ 	.word	0x00000008
.L_69:


//--------------------- .nv.info._Z8fadeHeatPii   --------------------------
	.section	.nv.info._Z8fadeHeatPii,"",@"SHT_CUDA_INFO"
	.sectionflags	@""
	.align	4


	//----- nvinfo : EIATTR_CUDA_API_VERSION
	.align		4
        /*0000*/ 	.byte	0x04, 0x37
        /*0002*/ 	.short	(.L_71 - .L_70)
.L_70:
        /*0004*/ 	.word	0x00000082


	//----- nvinfo : EIATTR_KPARAM_INFO
	.align		4
.L_71:
        /*0008*/ 	.byte	0x04, 0x17
        /*000a*/ 	.short	(.L_73 - .L_72)
.L_72:
        /*000c*/ 	.word	0x00000000
        /*0010*/ 	.short	0x0001
        /*0012*/ 	.short	0x0008
        /*0014*/ 	.byte	0x00, 0xf0, 0x11, 0x00


	//----- nvinfo : EIATTR_KPARAM_INFO
	.align		4
.L_73:
        /*0018*/ 	.byte	0x04, 0x17
        /*001a*/ 	.short	(.L_75 - .L_74)
.L_74:
        /*001c*/ 	.word	0x00000000
        /*0020*/ 	.short	0x0000
        /*0022*/ 	.short	0x0000
        /*0024*/ 	.byte	0x00, 0xf5, 0x21, 0x00


	//----- nvinfo : EIATTR_SPARSE_MMA_MASK
	.align		4
.L_75:
        /*0028*/ 	.byte	0x03, 0x50
        /*002a*/ 	.short	0x0000


	//----- nvinfo : EIATTR_MAXREG_COUNT
	.align		4
        /*002c*/ 	.byte	0x03, 0x1b
        /*002e*/ 	.short	0x00ff


	//----- nvinfo : EIATTR_MERCURY_ISA_VERSION
	.align		4
        /*0030*/ 	.byte	0x03, 0x5f
        /*0032*/ 	.short	0x0101


	//----- nvinfo : EIATTR_VRC_CTA_INIT_COUNT
	.align		4
        /*0034*/ 	.byte	0x02, 0x4a
	.zero		1
	.zero		1


	//----- nvinfo : EIATTR_EXIT_INSTR_OFFSETS
	.align		4
        /*0038*/ 	.byte	0x04, 0x1c
        /*003a*/ 	.short	(.L_77 - .L_76)


	//   ....[0]....
.L_76:
        /*003c*/ 	.word	0x00000080


	//   ....[1]....
        /*0040*/ 	.word	0x00000170


	//----- nvinfo : EIATTR_CBANK_PARAM_SIZE
	.align		4
.L_77:
        /*0044*/ 	.byte	0x03, 0x19
        /*0046*/ 	.short	0x000c


	//----- nvinfo : EIATTR_PARAM_CBANK
	.align		4
        /*0048*/ 	.byte	0x04, 0x0a
        /*004a*/ 	.short	(.L_79 - .L_78)
	.align		4
.L_78:
        /*004c*/ 	.word	index@(.nv.constant0._Z8fadeHeatPii)
        /*0050*/ 	.short	0x0380
        /*0052*/ 	.short	0x000c


	//----- nvinfo : EIATTR_SW_WAR
	.align		4
.L_79:
        /*0054*/ 	.byte	0x04, 0x36
        /*0056*/ 	.short	(.L_81 - .L_80)
.L_80:
        /*0058*/ 	.word	0x00000008
.L_81:


//--------------------- .nv.callgraph             --------------------------
	.section	.nv.callgraph,"",@"SHT_CUDA_CALLGRAPH"
	.align	4
	.sectionentsize	8
	.align		4
        /*0000*/ 	.word	0x00000000
	.align		4
        /*0004*/ 	.word	0xffffffff
	.align		4
        /*0008*/ 	.word	0x00000000
	.align		4
        /*000c*/ 	.word	0xfffffffe
	.align		4
        /*0010*/ 	.word	0x00000000
	.align		4
        /*0014*/ 	.word	0xfffffffd
	.align		4
        /*0018*/ 	.word	0x00000000
	.align		4
        /*001c*/ 	.word	0xfffffffc


//--------------------- .text._Z12scaleHeatmapPiS_ii --------------------------
	.section	.text._Z12scaleHeatmapPiS_ii,"ax",@progbits
	.align	128
        .global         _Z12scaleHeatmapPiS_ii
        .type           _Z12scaleHeatmapPiS_ii,@function
        .size           _Z12scaleHeatmapPiS_ii,(.L_x_10 - _Z12scaleHeatmapPiS_ii)
        .other          _Z12scaleHeatmapPiS_ii,@"STO_CUDA_ENTRY STV_DEFAULT"
_Z12scaleHeatmapPiS_ii:
.text._Z12scaleHeatmapPiS_ii:
[----:B------:R-:W-:Y:S01]  /*0000*/  LDC R1, c[0x0][0x37c] ;  /* 0x0000df00ff017b82 */ /* 0x000fe20000000800 */
[----:B------:R-:W0:Y:S07]  /*0010*/  S2R R5, SR_TID.X ;  /* 0x0000000000057919 */ /* 0x000e2e0000002100 */
[----:B------:R-:W0:Y:S08]  /*0020*/  S2UR UR8, SR_CTAID.X ;  /* 0x00000000000879c3 */ /* 0x000e300000002500 */
[----:B------:R-:W0:Y:S08]  /*0030*/  LDC R0, c[0x0][0x360] ;  /* 0x0000d800ff007b82 */ /* 0x000e300000000800 */
[----:B------:R-:W1:Y:S01]  /*0040*/  LDC.64 R8, c[0x0][0x390] ;  /* 0x0000e400ff087b82 */ /* 0x000e620000000a00 */
[----:B0-----:R-:W-:-:S02]  /*0050*/  IMAD R7, R0, UR8, R5 ;  /* 0x0000000800077c24 */ /* 0x001fc4000f8e0205 */
[----:B-1----:R-:W-:Y:S01]  /*0060*/  IMAD R2, R8, R8, RZ ;  /* 0x0000000808027224 */ /* 0x002fe200078e02ff */
[----:B------:R-:W-:-:S04]  /*0070*/  ISETP.GE.AND P0, PT, R9, 0x1, PT ;  /* 0x000000010900780c */ /* 0x000fc80003f06270 */
[----:B------:R-:W-:-:S13]  /*0080*/  ISETP.GE.OR P0, PT, R7, R2, !P0 ;  /* 0x000000020700720c */ /* 0x000fda0004706670 */
[----:B------:R-:W-:Y:S05]  /*0090*/  @P0 EXIT ;  /* 0x000000000000094d */ /* 0x000fea0003800000 */
[----:B------:R-:W0:Y:S01]  /*00a0*/  LDC.64 R2, c[0x0][0x380] ;  /* 0x0000e000ff027b82 */ /* 0x000e220000000a00 */
[----:B------:R-:W1:Y:S01]  /*00b0*/  LDCU.64 UR6, c[0x0][0x388] ;  /* 0x00007100ff0677ac */ /* 0x000e620008000a00 */
[C---:B------:R-:W-:Y:S02]  /*00c0*/  LOP3.LUT R12, R9.reuse, 0xf, RZ, 0xc0, !PT ;  /* 0x0000000f090c7812 */ /* 0x040fe400078ec0ff */
[----:B------:R-:W-:Y:S01]  /*00d0*/  LOP3.LUT R13, R9, 0x7, RZ, 0xc0, !PT ;  /* 0x00000007090d7812 */ /* 0x000fe200078ec0ff */
[----:B------:R-:W2:Y:S02]  /*00e0*/  LDCU.64 UR10, c[0x0][0x358] ;  /* 0x00006b00ff0a77ac */ /* 0x000ea40008000a00 */
[----:B------:R-:W-:Y:S02]  /*00f0*/  VIADD R4, R12, 0xffffffff ;  /* 0xffffffff0c047836 */ /* 0x000fe40000000000 */
[----:B------:R-:W-:Y:S01]  /*0100*/  VIADD R6, R13, 0xffffffff ;  /* 0xffffffff0d067836 */ /* 0x000fe20000000000 */
[----:B------:R-:W-:-:S02]  /*0110*/  UMOV UR4, URZ ;  /* 0x000000ff00047c82 */ /* 0x000fc40008000000 */
[----:B------:R-:W-:Y:S02]  /*0120*/  ISETP.GE.U32.AND P0, PT, R4, 0x7, PT ;  /* 0x000000070400780c */ /* 0x000fe40003f06070 */
[----:B------:R-:W-:Y:S02]  /*0130*/  LOP3.LUT R4, R9, 0x7ffffff0, RZ, 0xc0, !PT ;  /* 0x7ffffff009047812 */ /* 0x000fe400078ec0ff */
[----:B------:R-:W-:Y:S02]  /*0140*/  ISETP.GE.U32.AND P1, PT, R6, 0x3, PT ;  /* 0x000000030600780c */ /* 0x000fe40003f26070 */
[----:B------:R-:W-:Y:S01]  /*0150*/  IADD3 R6, PT, PT, -R4, RZ, RZ ;  /* 0x000000ff04067210 */ /* 0x000fe20007ffe1ff */
[----:B-1----:R-:W-:-:S04]  /*0160*/  UIADD3 UR5, UP0, UPT, UR6, 0x20, URZ ;  /* 0x0000002006057890 */ /* 0x002fc8000ff1e0ff */
[----:B------:R-:W-:Y:S01]  /*0170*/  UIADD3.X UR6, UPT, UPT, URZ, UR7, URZ, UP0, !UPT ;  /* 0x00000007ff067290 */ /* 0x000fe200087fe4ff */
[----:B0-----:R-:W-:Y:S01]  /*0180*/  IMAD.WIDE R2, R7, 0x4, R2 ;  /* 0x0000000407027825 */ /* 0x001fe200078e0202 */
[----:B--2---:R-:W-:-:S10]  /*0190*/  LOP3.LUT R7, R9, 0x3, RZ, 0xc0, !PT ;  /* 0x0000000309077812 */ /* 0x004fd400078ec0ff */
.L_x_5:
[----:B0-----:R-:W0:Y:S01]  /*01a0*/  LDCU UR9, c[0x0][0x394] ;  /* 0x00007280ff0977ac */ /* 0x001e220008000800 */
[----:B---34-:R-:W-:Y:S01]  /*01b0*/  IMAD.MOV.U32 R9, RZ, RZ, RZ ;  /* 0x000000ffff097224 */ /* 0x018fe200078e00ff */
[----:B0-----:R-:W-:Y:S02]  /*01c0*/  UISETP.GE.U32.AND UP0, UPT, UR9, 0x10, UPT ;  /* 0x000000100900788c */ /* 0x001fe4000bf06070 */
[----:B------:R-:W-:Y:S02]  /*01d0*/  UIMAD UR7, UR8, UR9, UR4 ;  /* 0x00000009080772a4 */ /* 0x000fe4000f8e0204 */
[----:B------:R-:W-:-:S04]  /*01e0*/  UIADD3 UR4, UPT, UPT, UR4, 0x1, URZ ;  /* 0x0000000104047890 */ /* 0x000fc8000fffe0ff */
[----:B------:R-:W-:Y:S01]  /*01f0*/  IMAD R8, R0, UR7, R5 ;  /* 0x0000000700087c24 */ /* 0x000fe2000f8e0205 */
[----:B------:R-:W-:-:S03]  /*0200*/  UISETP.NE.AND UP1, UPT, UR4, UR9, UPT ;  /* 0x000000090400728c */ /* 0x000fc6000bf25270 */
[----:B------:R-:W-:Y:S01]  /*0210*/  IMAD R8, R8, UR9, RZ ;  /* 0x0000000908087c24 */ /* 0x000fe2000f8e02ff */
[----:B-12---:R-:W-:Y:S07]  /*0220*/  BRA.U !UP0, `(.L_x_0) ;  /* 0x00000001088c7547 */ /* 0x006fee000b800000 */
[----:B------:R0:W5:Y:S01]  /*0230*/  LDG.E R9, desc[UR10][R2.64] ;  /* 0x0000000a02097981 */ /* 0x000162000c1e1900 */
[----:B------:R-:W-:Y:S01]  /*0240*/  IMAD.MOV.U32 R15, RZ, RZ, R8 ;  /* 0x000000ffff0f7224 */ /* 0x000fe200078e0008 */
[----:B------:R-:W-:-:S07]  /*0250*/  MOV R14, R6 ;  /* 0x00000006000e7202 */ /* 0x000fce0000000f00 */
.L_x_1:
[----:B---3--:R-:W-:Y:S01]  /*0260*/  MOV R11, UR6 ;  /* 0x00000006000b7c02 */ /* 0x008fe20008000f00 */
[----:B------:R-:W-:-:S04]  /*0270*/  IMAD.U32 R10, RZ, RZ, UR5 ;  /* 0x00000005ff0a7e24 */ /* 0x000fc8000f8e00ff */
[----:B------:R-:W-:-:S05]  /*0280*/  IMAD.WIDE R10, R15, 0x4, R10 ;  /* 0x000000040f0a7825 */ /* 0x000fca00078e020a */
[----:B-----5:R-:W-:Y:S04]  /*0290*/  STG.E desc[UR10][R10.64+-0x20], R9 ;  /* 0xffffe0090a007986 */ /* 0x020fe8000c10190a */
[----:B------:R-:W2:Y:S04]  /*02a0*/  LDG.E R17, desc[UR10][R2.64] ;  /* 0x0000000a02117981 */ /* 0x000ea8000c1e1900 */
[----:B--2---:R-:W-:Y:S04]  /*02b0*/  STG.E desc[UR10][R10.64+-0x1c], R17 ;  /* 0xffffe4110a007986 */ /* 0x004fe8000c10190a */
[----:B------:R1:W-:Y:S04]  /*02c0*/  STG.E desc[UR10][R10.64+-0x18], R17 ;  /* 0xffffe8110a007986 */ /* 0x0003e8000c10190a */
[----:B------:R-:W2:Y:S04]  /*02d0*/  LDG.E R19, desc[UR10][R2.64] ;  /* 0x0000000a02137981 */ /* 0x000ea8000c1e1900 */
[----:B--2---:R-:W-:Y:S04]  /*02e0*/  STG.E desc[UR10][R10.64+-0x14], R19 ;  /* 0xffffec130a007986 */ /* 0x004fe8000c10190a */
[----:B------:R2:W-:Y:S04]  /*02f0*/  STG.E desc[UR10][R10.64+-0x10], R19 ;  /* 0xfffff0130a007986 */ /* 0x0005e8000c10190a */
[----:B------:R-:W3:Y:S04]  /*0300*/  LDG.E R21, desc[UR10][R2.64] ;  /* 0x0000000a02157981 */ /* 0x000ee8000c1e1900 */
[----:B---3--:R3:W-:Y:S04]  /*0310*/  STG.E desc[UR10][R10.64+-0xc], R21 ;  /* 0xfffff4150a007986 */ /* 0x0087e8000c10190a */
[----:B------:R3:W-:Y:S04]  /*0320*/  STG.E desc[UR10][R10.64+-0x8], R21 ;  /* 0xfffff8150a007986 */ /* 0x0007e8000c10190a */
[----:B------:R-:W4:Y:S04]  /*0330*/  LDG.E R23, desc[UR10][R2.64] ;  /* 0x0000000a02177981 */ /* 0x000f28000c1e1900 */
[----:B----4-:R3:W-:Y:S04]  /*0340*/  STG.E desc[UR10][R10.64+-0x4], R23 ;  /* 0xfffffc170a007986 */ /* 0x0107e8000c10190a */
[----:B------:R3:W-:Y:S04]  /*0350*/  STG.E desc[UR10][R10.64], R23 ;  /* 0x000000170a007986 */ /* 0x0007e8000c10190a */
[----:B------:R-:W4:Y:S04]  /*0360*/  LDG.E R25, desc[UR10][R2.64] ;  /* 0x0000000a02197981 */ /* 0x000f28000c1e1900 */
[----:B----4-:R3:W-:Y:S04]  /*0370*/  STG.E desc[UR10][R10.64+0x4], R25 ;  /* 0x000004190a007986 */ /* 0x0107e8000c10190a */
[----:B------:R3:W-:Y:S04]  /*0380*/  STG.E desc[UR10][R10.64+0x8], R25 ;  /* 0x000008190a007986 */ /* 0x0007e8000c10190a */
[----:B-1----:R-:W4:Y:S04]  /*0390*/  LDG.E R17, desc[UR10][R2.64] ;  /* 0x0000000a02117981 */ /* 0x002f28000c1e1900 */
[----:B----4-:R3:W-:Y:S04]  /*03a0*/  STG.E desc[UR10][R10.64+0xc], R17 ;  /* 0x00000c110a007986 */ /* 0x0107e8000c10190a */
[----:B------:R3:W-:Y:S04]  /*03b0*/  STG.E desc[UR10][R10.64+0x10], R17 ;  /* 0x000010110a007986 */ /* 0x0007e8000c10190a */
[----:B--2---:R-:W2:Y:S01]  /*03c0*/  LDG.E R19, desc[UR10][R2.64] ;  /* 0x0000000a02137981 */ /* 0x004ea2000c1e1900 */
[----:B------:R-:W-:-:S05]  /*03d0*/  VIADD R14, R14, 0x10 ;  /* 0x000000100e0e7836 */ /* 0x000fca0000000000 */
[----:B------:R-:W-:Y:S01]  /*03e0*/  ISETP.NE.AND P2, PT, R14, RZ, PT ;  /* 0x000000ff0e00720c */ /* 0x000fe20003f45270 */
[----:B--2---:R3:W-:Y:S04]  /*03f0*/  STG.E desc[UR10][R10.64+0x14], R19 ;  /* 0x000014130a007986 */ /* 0x0047e8000c10190a */
[----:B------:R3:W-:Y:S04]  /*0400*/  STG.E desc[UR10][R10.64+0x18], R19 ;  /* 0x000018130a007986 */ /* 0x0007e8000c10190a */
[----:B------:R-:W2:Y:S01]  /*0410*/  LDG.E R9, desc[UR10][R2.64] ;  /* 0x0000000a02097981 */ /* 0x000ea2000c1e1900 */
[----:B------:R-:W-:-:S03]  /*0420*/  IADD3 R15, PT, PT, R15, 0x10, RZ ;  /* 0x000000100f0f7810 */ /* 0x000fc60007ffe0ff */
[----:B--2---:R3:W-:Y:S01]  /*0430*/  STG.E desc[UR10][R10.64+0x1c], R9 ;  /* 0x00001c090a007986 */ /* 0x0047e2000c10190a */
[----:B------:R-:W-:Y:S05]  /*0440*/  @P2 BRA `(.L_x_1) ;  /* 0xfffffffc00842947 */ /* 0x000fea000383ffff */
[----:B---3--:R-:W-:-:S07]  /*0450*/  IMAD.MOV.U32 R9, RZ, RZ, R4 ;  /* 0x000000ffff097224 */ /* 0x008fce00078e0004 */
.L_x_0:
[----:B------:R-:W-:-:S13]  /*0460*/  ISETP.NE.AND P2, PT, R12, RZ, PT ;  /* 0x000000ff0c00720c */ /* 0x000fda0003f45270 */
[----:B------:R-:W-:Y:S05]  /*0470*/  @!P2 BRA `(.L_x_2) ;  /* 0x0000000000a8a947 */ /* 0x000fea0003800000 */
[----:B------:R-:W-:Y:S01]  /*0480*/  ISETP.NE.AND P2, PT, R13, RZ, PT ;  /* 0x000000ff0d00720c */ /* 0x000fe20003f45270 */
[----:B------:R-:W-:-:S12]  /*0490*/  @!P0 BRA `(.L_x_3) ;  /* 0x0000000000408947 */ /* 0x000fd80003800000 */
[----:B------:R-:W2:Y:S01]  /*04a0*/  LDG.E R17, desc[UR10][R2.64] ;  /* 0x0000000a02117981 */ /* 0x000ea2000c1e1900 */
[----:B------:R-:W1:Y:S01]  /*04b0*/  LDC.64 R10, c[0x0][0x388] ;  /* 0x0000e200ff0a7b82 */ /* 0x000e620000000a00 */
[----:B------:R-:W-:-:S05]  /*04c0*/  IADD3 R15, PT, PT, R8, R9, RZ ;  /* 0x00000009080f7210 */ /* 0x000fca0007ffe0ff */
[----:B-1----:R-:W-:-:S05]  /*04d0*/  IMAD.WIDE R10, R15, 0x4, R10 ;  /* 0x000000040f0a7825 */ /* 0x002fca00078e020a */
[----:B--2---:R1:W-:Y:S04]  /*04e0*/  STG.E desc[UR10][R10.64], R17 ;  /* 0x000000110a007986 */ /* 0x0043e8000c10190a */
[----:B------:R1:W-:Y:S04]  /*04f0*/  STG.E desc[UR10][R10.64+0x4], R17 ;  /* 0x000004110a007986 */ /* 0x0003e8000c10190a */
[----:B------:R-:W2:Y:S04]  /*0500*/  LDG.E R15, desc[UR10][R2.64] ;  /* 0x0000000a020f7981 */ /* 0x000ea8000c1e1900 */
[----:B--2---:R1:W-:Y:S04]  /*0510*/  STG.E desc[UR10][R10.64+0x8], R15 ;  /* 0x0000080f0a007986 */ /* 0x0043e8000c10190a */
[----:B------:R1:W-:Y:S04]  /*0520*/  STG.E desc[UR10][R10.64+0xc], R15 ;  /* 0x00000c0f0a007986 */ /* 0x0003e8000c10190a */
[----:B------:R-:W2:Y:S04]  /*0530*/  LDG.E R19, desc[UR10][R2.64] ;  /* 0x0000000a02137981 */ /* 0x000ea8000c1e1900 */
[----:B--2---:R1:W-:Y:S04]  /*0540*/  STG.E desc[UR10][R10.64+0x10], R19 ;  /* 0x000010130a007986 */ /* 0x0043e8000c10190a */
[----:B------:R1:W-:Y:S04]  /*0550*/  STG.E desc[UR10][R10.64+0x14], R19 ;  /* 0x000014130a007986 */ /* 0x0003e8000c10190a */
[----:B------:R-:W2:Y:S01]  /*0560*/  LDG.E R21, desc[UR10][R2.64] ;  /* 0x0000000a02157981 */ /* 0x000ea2000c1e1900 */
[----:B------:R-:W-:-:S03]  /*0570*/  VIADD R9, R9, 0x8 ;  /* 0x0000000809097836 */ /* 0x000fc60000000000 */
[----:B--2---:R1:W-:Y:S04]  /*0580*/  STG.E desc[UR10][R10.64+0x18], R21 ;  /* 0x000018150a007986 */ /* 0x0043e8000c10190a */
[----:B------:R1:W-:Y:S02]  /*0590*/  STG.E desc[UR10][R10.64+0x1c], R21 ;  /* 0x00001c150a007986 */ /* 0x0003e4000c10190a */
.L_x_3:
[----:B------:R-:W-:Y:S05]  /*05a0*/  @!P2 BRA `(.L_x_2) ;  /* 0x00000000005ca947 */ /* 0x000fea0003800000 */
[----:B------:R-:W-:Y:S01]  /*05b0*/  ISETP.NE.AND P2, PT, R7, RZ, PT ;  /* 0x000000ff0700720c */ /* 0x000fe20003f45270 */
[----:B------:R-:W-:-:S12]  /*05c0*/  @!P1 BRA `(.L_x_4) ;  /* 0x0000000000289947 */ /* 0x000fd80003800000 */
[----:B-1----:R-:W2:Y:S01]  /*05d0*/  LDG.E R15, desc[UR10][R2.64] ;  /* 0x0000000a020f7981 */ /* 0x002ea2000c1e1900 */
[----:B------:R-:W1:Y:S01]  /*05e0*/  LDC.64 R10, c[0x0][0x388] ;  /* 0x0000e200ff0a7b82 */ /* 0x000e620000000a00 */
[----:B------:R-:W-:-:S05]  /*05f0*/  IADD3 R17, PT, PT, R8, R9, RZ ;  /* 0x0000000908117210 */ /* 0x000fca0007ffe0ff */
[----:B-1----:R-:W-:-:S05]  /*0600*/  IMAD.WIDE R10, R17, 0x4, R10 ;  /* 0x00000004110a7825 */ /* 0x002fca00078e020a */
[----:B--2---:R2:W-:Y:S04]  /*0610*/  STG.E desc[UR10][R10.64], R15 ;  /* 0x0000000f0a007986 */ /* 0x0045e8000c10190a */
[----:B------:R2:W-:Y:S04]  /*0620*/  STG.E desc[UR10][R10.64+0x4], R15 ;  /* 0x0000040f0a007986 */ /* 0x0005e8000c10190a */
[----:B------:R-:W3:Y:S01]  /*0630*/  LDG.E R17, desc[UR10][R2.64] ;  /* 0x0000000a02117981 */ /* 0x000ee2000c1e1900 */
[----:B------:R-:W-:-:S03]  /*0640*/  VIADD R9, R9, 0x4 ;  /* 0x0000000409097836 */ /* 0x000fc60000000000 */
[----:B---3--:R2:W-:Y:S04]  /*0650*/  STG.E desc[UR10][R10.64+0x8], R17 ;  /* 0x000008110a007986 */ /* 0x0085e8000c10190a */
[----:B------:R2:W-:Y:S02]  /*0660*/  STG.E desc[UR10][R10.64+0xc], R17 ;  /* 0x00000c110a007986 */ /* 0x0005e4000c10190a */
.L_x_4:
[----:B------:R-:W-:Y:S05]  /*0670*/  @!P2 BRA `(.L_x_2) ;  /* 0x000000000028a947 */ /* 0x000fea0003800000 */
[----:B-12---:R-:W2:Y:S01]  /*0680*/  LDG.E R15, desc[UR10][R2.64] ;  /* 0x0000000a020f7981 */ /* 0x006ea2000c1e1900 */
[----:B------:R-:W1:Y:S01]  /*0690*/  LDC.64 R10, c[0x0][0x388] ;  /* 0x0000e200ff0a7b82 */ /* 0x000e620000000a00 */
[----:B------:R-:W-:Y:S02]  /*06a0*/  ISETP.NE.AND P2, PT, R7, 0x1, PT ;  /* 0x000000010700780c */ /* 0x000fe40003f45270 */
[----:B------:R-:W-:-:S05]  /*06b0*/  IADD3 R9, PT, PT, R8, R9, RZ ;  /* 0x0000000908097210 */ /* 0x000fca0007ffe0ff */
[----:B-1----:R-:W-:-:S05]  /*06c0*/  IMAD.WIDE R8, R9, 0x4, R10 ;  /* 0x0000000409087825 */ /* 0x002fca00078e020a */
[----:B--2---:R3:W-:Y:S01]  /*06d0*/  STG.E desc[UR10][R8.64], R15 ;  /* 0x0000000f08007986 */ /* 0x0047e2000c10190a */
[----:B------:R-:W-:Y:S05]  /*06e0*/  @!P2 BRA `(.L_x_2) ;  /* 0x00000000000ca947 */ /* 0x000fea0003800000 */
[----:B------:R-:W-:Y:S01]  /*06f0*/  ISETP.NE.AND P2, PT, R7, 0x2, PT ;  /* 0x000000020700780c */ /* 0x000fe20003f45270 */
[----:B------:R4:W-:-:S12]  /*0700*/  STG.E desc[UR10][R8.64+0x4], R15 ;  /* 0x0000040f08007986 */ /* 0x0009d8000c10190a */
[----:B------:R4:W-:Y:S02]  /*0710*/  @P2 STG.E desc[UR10][R8.64+0x8], R15 ;  /* 0x0000080f08002986 */ /* 0x0009e4000c10190a */
.L_x_2:
[----:B------:R-:W-:Y:S05]  /*0720*/  BRA.U UP1, `(.L_x_5) ;  /* 0xfffffff9019c7547 */ /* 0x000fea000b83ffff */
[----:B------:R-:W-:Y:S05]  /*0730*/  EXIT ;  /* 0x000000000000794d */ /* 0x000fea0003800000 */
.L_x_6:
[----:B------:R-:W-:-:S00]  /*0740*/  BRA `(.L_x_6) ;  /* 0xfffffffc00fc7947 */ /* 0x000fc0000383ffff */
[----:B------:R-:W-:-:S00]  /*0750*/  NOP ;  /* 0x0000000000007918 */ /* 0x000fc00000000000 */
        /* <DEDUP_REMOVED lines=10> */
.L_x_10:


//--------------------- .text._Z10setMaxHeatPii   --------------------------
	.section	.text._Z10setMaxHeatPii,"ax",@progbits
	.align	128
        .global         _Z10setMaxHeatPii
        .type           _Z10setMaxHeatPii,@function
        .size           _Z10setMaxHeatPii,(.L_x_11 - _Z10setMaxHeatPii)
        .other          _Z10setMaxHeatPii,@"STO_CUDA_ENTRY STV_DEFAULT"
_Z10setMaxHeatPii:
.text._Z10setMaxHeatPii:
[----:B------:R-:W-:Y:S01]  /*0000*/  LDC R1, c[0x0][0x37c] ;  /* 0x0000df00ff017b82 */ /* 0x000fe20000000800 */
[----:B------:R-:W0:Y:S07]  /*0010*/  S2R R0, SR_TID.X ;  /* 0x0000000000007919 */ /* 0x000e2e0000002100 */
[----:B------:R-:W0:Y:S01]  /*0020*/  S2UR UR5, SR_CTAID.X ;  /* 0x00000000000579c3 */ /* 0x000e220000002500 */
[----:B------:R-:W1:Y:S07]  /*0030*/  LDCU UR4, c[0x0][0x388] ;  /* 0x00007100ff0477ac */ /* 0x000e6e0008000800 */
[----:B------:R-:W0:Y:S01]  /*0040*/  LDC R5, c[0x0][0x360] ;  /* 0x0000d800ff057b82 */ /* 0x000e220000000800 */
[----:B-1----:R-:W-:Y:S01]  /*0050*/  UIMAD UR4, UR4, UR4, URZ ;  /* 0x00000004040472a4 */ /* 0x002fe2000f8e02ff */
[----:B0-----:R-:W-:-:S05]  /*0060*/  IMAD R5, R5, UR5, R0 ;  /* 0x0000000505057c24 */ /* 0x001fca000f8e0200 */
[----:B------:R-:W-:-:S13]  /*0070*/  ISETP.GE.AND P0, PT, R5, UR4, PT ;  /* 0x0000000405007c0c */ /* 0x000fda000bf06270 */
[----:B------:R-:W-:Y:S05]  /*0080*/  @P0 EXIT ;  /* 0x000000000000094d */ /* 0x000fea0003800000 */
[----:B------:R-:W0:Y:S01]  /*0090*/  LDC.64 R2, c[0x0][0x380] ;  /* 0x0000e000ff027b82 */ /* 0x000e220000000a00 */
[----:B------:R-:W1:Y:S01]  /*00a0*/  LDCU.64 UR4, c[0x0][0x358] ;  /* 0x00006b00ff0477ac */ /* 0x000e620008000a00 */
[----:B0-----:R-:W-:-:S05]  /*00b0*/  IMAD.WIDE R2, R5, 0x4, R2 ;  /* 0x0000000405027825 */ /* 0x001fca00078e0202 */
[----:B-1----:R-:W2:Y:S02]  /*00c0*/  LDG.E R0, desc[UR4][R2.64] ;  /* 0x0000000402007981 */ /* 0x002ea4000c1e1900 */
[----:B--2---:R-:W-:-:S13]  /*00d0*/  ISETP.GE.AND P0, PT, R0, 0xff, PT ;  /* 0x000000ff0000780c */ /* 0x004fda0003f06270 */
[----:B------:R-:W-:Y:S05]  /*00e0*/  @!P0 EXIT ;  /* 0x000000000000894d */ /* 0x000fea0003800000 */
[----:B------:R-:W-:-:S05]  /*00f0*/  HFMA2 R5, -RZ, RZ, 0, 1.5199184417724609375e-05 ;  /* 0x000000ffff057431 */ /* 0x000fca00000001ff */
[----:B------:R-:W-:Y:S01]  /*0100*/  STG.E desc[UR4][R2.64], R5 ;  /* 0x0000000502007986 */ /* 0x000fe2000c101904 */
[----:B------:R-:W-:Y:S05]  /*0110*/  EXIT ;  /* 0x000000000000794d */ /* 0x000fea0003800000 */
.L_x_7:
        /* <DEDUP_REMOVED lines=14> */
.L_x_11:


//--------------------- .text._Z13heatIntensifyPiS_S_ii --------------------------
	.section	.text._Z13heatIntensifyPiS_S_ii,"ax",@progbits
	.align	128
        .global         _Z13heatIntensifyPiS_S_ii
        .type           _Z13heatIntensifyPiS_S_ii,@function
        .size           _Z13heatIntensifyPiS_S_ii,(.L_x_12 - _Z13heatIntensifyPiS_S_ii)
        .other          _Z13heatIntensifyPiS_S_ii,@"STO_CUDA_ENTRY STV_DEFAULT"
_Z13heatIntensifyPiS_S_ii:
.text._Z13heatIntensifyPiS_S_ii:
[----:B------:R-:W-:Y:S01]  /*0000*/  LDC R1, c[0x0][0x37c] ;  /* 0x0000df00ff017b82 */ /* 0x000fe20000000800 */
[----:B------:R-:W0:Y:S07]  /*0010*/  S2R R0, SR_TID.X ;  /* 0x0000000000007919 */ /* 0x000e2e0000002100 */
[----:B------:R-:W0:Y:S01]  /*0020*/  S2UR UR4, SR_CTAID.X ;  /* 0x00000000000479c3 */ /* 0x000e220000002500 */
[----:B------:R-:W1:Y:S07]  /*0030*/  LDCU UR5, c[0x0][0x398] ;  /* 0x00007300ff0577ac */ /* 0x000e6e0008000800 */
[----:B------:R-:W0:Y:S02]  /*0040*/  LDC R7, c[0x0][0x360] ;  /* 0x0000d800ff077b82 */ /* 0x000e240000000800 */
[----:B0-----:R-:W-:-:S05]  /*0050*/  IMAD R7, R7, UR4, R0 ;  /* 0x0000000407077c24 */ /* 0x001fca000f8e0200 */
[----:B-1----:R-:W-:-:S04]  /*0060*/  ISETP.GE.AND P0, PT, R7, UR5, PT ;  /* 0x0000000507007c0c */ /* 0x002fc8000bf06270 */
[----:B------:R-:W-:-:S13]  /*0070*/  ISETP.LT.OR P0, PT, R7, RZ, P0 ;  /* 0x000000ff0700720c */ /* 0x000fda0000701670 */
[----:B------:R-:W-:Y:S05]  /*0080*/  @P0 EXIT ;  /* 0x000000000000094d */ /* 0x000fea0003800000 */
[----:B------:R-:W0:Y:S01]  /*0090*/  LDC.64 R2, c[0x0][0x390] ;  /* 0x0000e400ff027b82 */ /* 0x000e220000000a00 */
[----:B------:R-:W1:Y:S01]  /*00a0*/  LDCU.64 UR4, c[0x0][0x358] ;  /* 0x00006b00ff0477ac */ /* 0x000e620008000a00 */
[----:B------:R-:W2:Y:S06]  /*00b0*/  LDCU UR6, c[0x0][0x39c] ;  /* 0x00007380ff0677ac */ /* 0x000eac0008000800 */
[----:B------:R-:W3:Y:S01]  /*00c0*/  LDC.64 R4, c[0x0][0x388] ;  /* 0x0000e200ff047b82 */ /* 0x000ee20000000a00 */
[----:B0-----:R-:W-:-:S06]  /*00d0*/  IMAD.WIDE.U32 R2, R7, 0x4, R2 ;  /* 0x0000000407027825 */ /* 0x001fcc00078e0002 */
[----:B-1----:R-:W2:Y:S01]  /*00e0*/  LDG.E R2, desc[UR4][R2.64] ;  /* 0x0000000402027981 */ /* 0x002ea2000c1e1900 */
[----:B---3--:R-:W-:Y:S02]  /*00f0*/  IMAD.WIDE.U32 R4, R7, 0x4, R4 ;  /* 0x0000000407047825 */ /* 0x008fe400078e0004 */
[----:B------:R-:W0:Y:S04]  /*0100*/  LDC.64 R6, c[0x0][0x380] ;  /* 0x0000e000ff067b82 */ /* 0x000e280000000a00 */
[----:B------:R-:W2:Y:S01]  /*0110*/  LDG.E R5, desc[UR4][R4.64] ;  /* 0x0000000404057981 */ /* 0x000ea2000c1e1900 */
[----:B------:R-:W-:Y:S02]  /*0120*/  HFMA2 R11, -RZ, RZ, 0, 8.94069671630859375e-06 ;  /* 0x00000096ff0b7431 */ /* 0x000fe400000001ff */
[----:B--2---:R-:W-:-:S04]  /*0130*/  IMAD R9, R2, UR6, R5 ;  /* 0x0000000602097c24 */ /* 0x004fc8000f8e0205 */
[----:B0-----:R-:W-:-:S05]  /*0140*/  IMAD.WIDE R6, R9, 0x4, R6 ;  /* 0x0000000409067825 */ /* 0x001fca00078e0206 */
[----:B------:R-:W-:Y:S01]  /*0150*/  REDG.E.ADD.STRONG.GPU desc[UR4][R6.64], R11 ;  /* 0x0000000b0600798e */ /* 0x000fe2000c12e104 */
[----:B------:R-:W-:Y:S05]  /*0160*/  EXIT ;  /* 0x000000000000794d */ /* 0x000fea0003800000 */
.L_x_8:
        /* <DEDUP_REMOVED lines=9> */
.L_x_12:


//--------------------- .text._Z8fadeHeatPii      --------------------------
	.section	.text._Z8fadeHeatPii,"ax",@progbits
	.align	128
        .global         _Z8fadeHeatPii
        .type           _Z8fadeHeatPii,@function
        .size           _Z8fadeHeatPii,(.L_x_13 - _Z8fadeHeatPii)
        .other          _Z8fadeHeatPii,@"STO_CUDA_ENTRY STV_DEFAULT"
_Z8fadeHeatPii:
.text._Z8fadeHeatPii:
        /* <DEDUP_REMOVED lines=12> */
[----:B-1----:R-:W2:Y:S01]  /*00c0*/  LDG.E R0, desc[UR4][R2.64] ;  /* 0x0000000402007981 */ /* 0x002ea2000c1e1900 */
[----:B------:R-:W-:Y:S01]  /*00d0*/  UMOV UR6, 0x9999999a ;  /* 0x9999999a00067882 */ /* 0x000fe20000000000 */
[----:B------:R-:W-:Y:S01]  /*00e0*/  UMOV UR7, 0x3fe99999 ;  /* 0x3fe9999900077882 */ /* 0x000fe20000000000 */
[----:B------:R-:W-:Y:S01]  /*00f0*/  MOV R7, 0x3fe00000 ;  /* 0x3fe0000000077802 */ /* 0x000fe20000000f00 */
[----:B------:R-:W-:Y:S01]  /*0100*/  HFMA2 R6, -RZ, RZ, 0, 0 ;  /* 0x00000000ff067431 */ /* 0x000fe200000001ff */
[----:B--2---:R-:W0:Y:S02]  /*0110*/  I2F.F64 R4, R0 ;  /* 0x0000000000047312 */ /* 0x004e240000201c00 */
[----:B0-----:R-:W-:-:S10]  /*0120*/  DMUL R4, R4, UR6 ;  /* 0x0000000604047c28 */ /* 0x001fd40008000000 */
[----:B------:R-:W-:-:S06]  /*0130*/  LOP3.LUT R7, R7, 0x80000000, R5, 0xb8, !PT ;  /* 0x8000000007077812 */ /* 0x000fcc00078eb805 */
[----:B------:R-:W-:-:S10]  /*0140*/  DADD.RZ R4, R4, R6 ;  /* 0x0000000004047229 */ /* 0x000fd4000000c006 */
[----:B------:R-:W0:Y:S02]  /*0150*/  F2I.F64.TRUNC R5, R4 ;  /* 0x0000000400057311 */ /* 0x000e24000030d100 */
[----:B0-----:R-:W-:Y:S01]  /*0160*/  STG.E desc[UR4][R2.64], R5 ;  /* 0x0000000502007986 */ /* 0x001fe2000c101904 */
[----:B------:R-:W-:Y:S05]  /*0170*/  EXIT ;  /* 0x000000000000794d */ /* 0x000fea0003800000 */
.L_x_9:
        /* <DEDUP_REMOVED lines=16> */
.L_x_13:


//--------------------- .nv.shared.reserved.0     --------------------------
	.section	.nv.shared.reserved.0,"aw",@nobits
	.weak		__nv_reservedSMEM_offset_0_alias
	.size		__nv_reservedSMEM_offset_0_alias, 0, 64
	.other		__nv_reservedSMEM_offset_0_alias,@"STO_CUDA_RESERVED_SHARED STV_DEFAULT"
__nv_reservedSMEM_offset_0_alias:
	.zero		0
	.zero		64


//--------------------- .nv.constant0._Z12scaleHeatmapPiS_ii --------------------------
	.section	.nv.constant0._Z12scaleHeatmapPiS_ii,"a",@progbits
	.sectionflags	@""
	.align	4
.nv.constant0._Z12scaleHeatmapPiS_ii:
	.zero		920


//--------------------- .nv.constant0._Z10setMaxHeatPii --------------------------
	.section	.nv.constant0._Z10setMaxHeatPii,"a",@progbits
	.sectionflags	@""
	.align	4
.nv.constant0._Z10setMaxHeatPii:
	.zero		908


//--------------------- .nv.constant0._Z13heatIntensifyPiS_S_ii --------------------------
	.section	.nv.constant0._Z13heatIntensifyPiS_S_ii,"a",@progbits
	.sectionflags	@""
	.align	4
.nv.constant0._Z13heatIntensifyPiS_S_ii:
	.zero		928


//--------------------- .nv.constant0._Z8fadeHeatPii --------------------------
	.section	.nv.constant0._Z8fadeHeatPii,"a",@progbits
	.sectionflags	@""
	.align	4
.nv.constant0._Z8fadeHeatPii:
	.zero		908


//--------------------- SYMBOLS --------------------------

	.type		.nv.reservedSmem.offset0,@object
	.size		.nv.reservedSmem.offset0,0x4
